//
// Generated by NVIDIA NVVM Compiler
//
// Compiler Build ID: CL-36424714
// Cuda compilation tools, release 13.0, V13.0.88
// Based on NVVM 20.0.0
//

.version 9.0
.target sm_100
.address_size 64

	// .globl	_Z16convolutionTiledPfS_ii
.const .align 4 .b8 d_filter[36];
// _ZZ16convolutionTiledPfS_iiE9sharedMem has been demoted

.visible .entry _Z16convolutionTiledPfS_ii(
	.param .u64 .ptr .align 1 _Z16convolutionTiledPfS_ii_param_0,
	.param .u64 .ptr .align 1 _Z16convolutionTiledPfS_ii_param_1,
	.param .u32 _Z16convolutionTiledPfS_ii_param_2,
	.param .u32 _Z16convolutionTiledPfS_ii_param_3
)
{
	.reg .pred 	%p<33>;
	.reg .b32 	%r<41>;
	.reg .b32 	%f<28>;
	.reg .b64 	%rd<26>;
	// demoted variable
	.shared .align 4 .b8 _ZZ16convolutionTiledPfS_iiE9sharedMem[1296];
	ld.param.u64 	%rd7, [_Z16convolutionTiledPfS_ii_param_0];
	ld.param.u64 	%rd6, [_Z16convolutionTiledPfS_ii_param_1];
	ld.param.u32 	%r7, [_Z16convolutionTiledPfS_ii_param_2];
	ld.param.u32 	%r8, [_Z16convolutionTiledPfS_ii_param_3];
	cvta.to.global.u64 	%rd1, %rd7;
	mov.u32 	%r9, %tid.x;
	mov.u32 	%r10, %tid.y;
	mov.u32 	%r11, %ctaid.y;
	shl.b32 	%r12, %r11, 4;
	add.s32 	%r1, %r12, %r10;
	mov.u32 	%r13, %ctaid.x;
	shl.b32 	%r14, %r13, 4;
	add.s32 	%r15, %r14, %r9;
	add.s32 	%r16, %r1, -1;
	setp.ne.s32 	%p5, %r1, 0;
	setp.le.s32 	%p6, %r1, %r8;
	and.pred  	%p1, %p5, %p6;
	mov.u32 	%r17, _ZZ16convolutionTiledPfS_iiE9sharedMem;
	mad.lo.s32 	%r18, %r10, 72, %r17;
	mul.lo.s32 	%r2, %r16, %r7;
	setp.gt.s32 	%p7, %r15, 0;
	setp.le.s32 	%p8, %r15, %r7;
	and.pred  	%p2, %p7, %p8;
	and.pred  	%p9, %p1, %p2;
	cvt.s64.s32 	%rd8, %r2;
	cvt.s64.s32 	%rd2, %r15;
	add.s64 	%rd9, %rd2, %rd8;
	shl.b64 	%rd10, %rd9, 2;
	add.s64 	%rd3, %rd1, %rd10;
	shl.b32 	%r19, %r9, 2;
	add.s32 	%r3, %r18, %r19;
	not.pred 	%p10, %p9;
	@%p10 bra 	$L__BB0_2;
	ld.global.f32 	%f1, [%rd3+-4];
	st.shared.f32 	[%r3], %f1;
	bra.uni 	$L__BB0_3;
$L__BB0_2:
	mov.b32 	%r20, 0;
	st.shared.u32 	[%r3], %r20;
$L__BB0_3:
	cvt.u32.u64 	%r21, %rd2;
	setp.gt.s32 	%p11, %r21, -1;
	setp.lt.s32 	%p12, %r21, %r7;
	and.pred  	%p3, %p11, %p12;
	and.pred  	%p13, %p1, %p3;
	@%p13 bra 	$L__BB0_5;
	mov.b32 	%r22, 0;
	st.shared.u32 	[%r3+4], %r22;
	bra.uni 	$L__BB0_6;
$L__BB0_5:
	add.s32 	%r24, %r21, %r2;
	mul.wide.s32 	%rd11, %r24, 4;
	add.s64 	%rd12, %rd1, %rd11;
	ld.global.f32 	%f2, [%rd12];
	st.shared.f32 	[%r3+4], %f2;
$L__BB0_6:
	add.s32 	%r26, %r21, 1;
	setp.gt.s32 	%p14, %r21, -2;
	setp.lt.s32 	%p15, %r26, %r7;
	and.pred  	%p4, %p14, %p15;
	and.pred  	%p17, %p1, %p4;
	@%p17 bra 	$L__BB0_8;
	mov.b32 	%r27, 0;
	st.shared.u32 	[%r3+8], %r27;
	bra.uni 	$L__BB0_9;
$L__BB0_8:
	ld.global.f32 	%f3, [%rd3+4];
	st.shared.f32 	[%r3+8], %f3;
$L__BB0_9:
	setp.lt.s32 	%p18, %r1, %r8;
	mul.lo.s32 	%r4, %r1, %r7;
	and.pred  	%p19, %p18, %p2;
	cvt.s64.s32 	%rd13, %r4;
	add.s64 	%rd14, %rd2, %rd13;
	shl.b64 	%rd15, %rd14, 2;
	add.s64 	%rd4, %rd1, %rd15;
	@%p19 bra 	$L__BB0_11;
	mov.b32 	%r28, 0;
	st.shared.u32 	[%r3+72], %r28;
	bra.uni 	$L__BB0_12;
$L__BB0_11:
	ld.global.f32 	%f4, [%rd4+-4];
	st.shared.f32 	[%r3+72], %f4;
$L__BB0_12:
	setp.lt.s32 	%p20, %r1, %r8;
	and.pred  	%p21, %p20, %p3;
	@%p21 bra 	$L__BB0_14;
	mov.b32 	%r29, 0;
	st.shared.u32 	[%r3+76], %r29;
	bra.uni 	$L__BB0_15;
$L__BB0_14:
	add.s32 	%r31, %r21, %r4;
	mul.wide.s32 	%rd16, %r31, 4;
	add.s64 	%rd17, %rd1, %rd16;
	ld.global.f32 	%f5, [%rd17];
	st.shared.f32 	[%r3+76], %f5;
$L__BB0_15:
	setp.lt.s32 	%p22, %r1, %r8;
	and.pred  	%p23, %p22, %p4;
	@%p23 bra 	$L__BB0_17;
	mov.b32 	%r32, 0;
	st.shared.u32 	[%r3+80], %r32;
	bra.uni 	$L__BB0_18;
$L__BB0_17:
	ld.global.f32 	%f6, [%rd4+4];
	st.shared.f32 	[%r3+80], %f6;
$L__BB0_18:
	add.s32 	%r5, %r1, 1;
	setp.lt.s32 	%p24, %r5, %r8;
	add.s32 	%r6, %r4, %r7;
	and.pred  	%p25, %p24, %p2;
	cvt.s64.s32 	%rd18, %r6;
	add.s64 	%rd19, %rd2, %rd18;
	shl.b64 	%rd20, %rd19, 2;
	add.s64 	%rd5, %rd1, %rd20;
	@%p25 bra 	$L__BB0_20;
	mov.b32 	%r33, 0;
	st.shared.u32 	[%r3+144], %r33;
	bra.uni 	$L__BB0_21;
$L__BB0_20:
	ld.global.f32 	%f7, [%rd5+-4];
	st.shared.f32 	[%r3+144], %f7;
$L__BB0_21:
	setp.lt.s32 	%p26, %r5, %r8;
	and.pred  	%p27, %p26, %p3;
	@%p27 bra 	$L__BB0_23;
	mov.b32 	%r34, 0;
	st.shared.u32 	[%r3+148], %r34;
	bra.uni 	$L__BB0_24;
$L__BB0_23:
	add.s32 	%r36, %r21, %r6;
	mul.wide.s32 	%rd21, %r36, 4;
	add.s64 	%rd22, %rd1, %rd21;
	ld.global.f32 	%f8, [%rd22];
	st.shared.f32 	[%r3+148], %f8;
$L__BB0_24:
	setp.lt.s32 	%p28, %r5, %r8;
	and.pred  	%p29, %p28, %p4;
	@%p29 bra 	$L__BB0_26;
	mov.b32 	%r37, 0;
	st.shared.u32 	[%r3+152], %r37;
	bra.uni 	$L__BB0_27;
$L__BB0_26:
	ld.global.f32 	%f9, [%rd5+4];
	st.shared.f32 	[%r3+152], %f9;
$L__BB0_27:
	setp.ge.s32 	%p30, %r1, %r8;
	setp.ge.s32 	%p31, %r21, %r7;
	bar.sync 	0;
	or.pred  	%p32, %p31, %p30;
	@%p32 bra 	$L__BB0_29;
	ld.shared.f32 	%f10, [%r3];
	add.f32 	%f11, %f10, 0f00000000;
	ld.shared.f32 	%f12, [%r3+4];
	add.f32 	%f13, %f11, %f12;
	ld.shared.f32 	%f14, [%r3+8];
	add.f32 	%f15, %f13, %f14;
	ld.shared.f32 	%f16, [%r3+72];
	add.f32 	%f17, %f15, %f16;
	ld.shared.f32 	%f18, [%r3+76];
	add.f32 	%f19, %f17, %f18;
	ld.shared.f32 	%f20, [%r3+80];
	add.f32 	%f21, %f19, %f20;
	ld.shared.f32 	%f22, [%r3+144];
	add.f32 	%f23, %f21, %f22;
	ld.shared.f32 	%f24, [%r3+148];
	add.f32 	%f25, %f23, %f24;
	ld.shared.f32 	%f26, [%r3+152];
	add.f32 	%f27, %f25, %f26;
	add.s32 	%r40, %r4, %r21;
	cvta.to.global.u64 	%rd23, %rd6;
	mul.wide.s32 	%rd24, %r40, 4;
	add.s64 	%rd25, %rd23, %rd24;
	st.global.f32 	[%rd25], %f27;
$L__BB0_29:
	ret;

}


// ===== COMPILED SASS (sm_100) =====

	.target	sm_100

	.elftype	@"ET_EXEC"


//--------------------- .note.nv.tkinfo           --------------------------
	.section	.note.nv.tkinfo,"",@"SHT_NOTE"
	.sectionflags	@"SHF_NOTE_NV_TKINFO"
	.tkinfo
        /*0018*/ 	.word	0x00000002
        /*0030*/ 	.string	""
        /*0030*/ 	.string	"ptxas"
        /*0030*/ 	.string	"Cuda compilation tools, release 13.0, V13.0.88"
        /*0030*/ 	.string	"Build cuda_13.0.r13.0/compiler.36424714_0"
        /*0030*/ 	.string	"-arch sm_100 -m 64 "



//--------------------- .note.nv.cuinfo           --------------------------
	.section	.note.nv.cuinfo,"",@"SHT_NOTE"
	.sectionflags	@"SHF_NOTE_NV_CUINFO"
        /*0018*/ 	.short	0x0002
        /*001a*/ 	.short	0x0064
        /*001c*/ 	.short	0x0082
	.zero		2


//--------------------- .nv.info                  --------------------------
	.section	.nv.info,"",@"SHT_CUDA_INFO"
	.align	4


	//----- nvinfo : EIATTR_REGCOUNT
	.align		4
        /*0000*/ 	.byte	0x04, 0x2f
        /*0002*/ 	.short	(.L_2 - .L_1)
	.align		4
.L_1:
        /*0004*/ 	.word	index@(_Z16convolutionTiledPfS_ii)
        /*0008*/ 	.word	0x00000018


	//----- nvinfo : EIATTR_FRAME_SIZE
	.align		4
.L_2:
        /*000c*/ 	.byte	0x04, 0x11
        /*000e*/ 	.short	(.L_4 - .L_3)
	.align		4
.L_3:
        /*0010*/ 	.word	index@(_Z16convolutionTiledPfS_ii)
        /*0014*/ 	.word	0x00000000


	//----- nvinfo : EIATTR_MIN_STACK_SIZE
	.align		4
.L_4:
        /*0018*/ 	.byte	0x04, 0x12
        /*001a*/ 	.short	(.L_6 - .L_5)
	.align		4
.L_5:
        /*001c*/ 	.word	index@(_Z16convolutionTiledPfS_ii)
        /*0020*/ 	.word	0x00000000
.L_6:


//--------------------- .nv.compat                --------------------------
	.section	.nv.compat,"",@"SHT_CUDA_COMPAT_INFO"
	.align	4
        /*0000*/ 	.byte	0x02, 0x09, 0x00, 0x00, 0x02, 0x02, 0x01, 0x00, 0x02, 0x05, 0x05, 0x00, 0x03, 0x07, 0x01, 0x01
        /*0010*/ 	.byte	0x02, 0x03, 0x00, 0x00, 0x02, 0x06, 0x01, 0x00, 0x04, 0x0b, 0x08, 0x00, 0x09, 0x00, 0x00, 0x00
        /*0020*/ 	.byte	0x00, 0x00, 0x00, 0x00


//--------------------- .nv.info._Z16convolutionTiledPfS_ii --------------------------
	.section	.nv.info._Z16convolutionTiledPfS_ii,"",@"SHT_CUDA_INFO"
	.sectionflags	@""
	.align	4


	//----- nvinfo : EIATTR_CUDA_API_VERSION
	.align		4
        /*0000*/ 	.byte	0x04, 0x37
        /*0002*/ 	.short	(.L_8 - .L_7)
.L_7:
        /*0004*/ 	.word	0x00000082


	//----- nvinfo : EIATTR_KPARAM_INFO
	.align		4
.L_8:
        /*0008*/ 	.byte	0x04, 0x17
        /*000a*/ 	.short	(.L_10 - .L_9)
.L_9:
        /*000c*/ 	.word	0x00000000
        /*0010*/ 	.short	0x0003
        /*0012*/ 	.short	0x0014
        /*0014*/ 	.byte	0x00, 0xf0, 0x11, 0x00


	//----- nvinfo : EIATTR_KPARAM_INFO
	.align		4
.L_10:
        /*0018*/ 	.byte	0x04, 0x17
        /*001a*/ 	.short	(.L_12 - .L_11)
.L_11:
        /*001c*/ 	.word	0x00000000
        /*0020*/ 	.short	0x0002
        /*0022*/ 	.short	0x0010
        /*0024*/ 	.byte	0x00, 0xf0, 0x11, 0x00


	//----- nvinfo : EIATTR_KPARAM_INFO
	.align		4
.L_12:
        /*0028*/ 	.byte	0x04, 0x17
        /*002a*/ 	.short	(.L_14 - .L_13)
.L_13:
        /*002c*/ 	.word	0x00000000
        /*0030*/ 	.short	0x0001
        /*0032*/ 	.short	0x0008
        /*0034*/ 	.byte	0x00, 0xf5, 0x21, 0x00


	//----- nvinfo : EIATTR_KPARAM_INFO
	.align		4
.L_14:
        /*0038*/ 	.byte	0x04, 0x17
        /*003a*/ 	.short	(.L_16 - .L_15)
.L_15:
        /*003c*/ 	.word	0x00000000
        /*0040*/ 	.short	0x0000
        /*0042*/ 	.short	0x0000
        /*0044*/ 	.byte	0x00, 0xf5, 0x21, 0x00


	//----- nvinfo : EIATTR_SPARSE_MMA_MASK
	.align		4
.L_16:
        /*0048*/ 	.byte	0x03, 0x50
        /*004a*/ 	.short	0x0000


	//----- nvinfo : EIATTR_MAXREG_COUNT
	.align		4
        /*004c*/ 	.byte	0x03, 0x1b
        /*004e*/ 	.short	0x00ff


	//----- nvinfo : EIATTR_NUM_BARRIERS
	.align		4
        /*0050*/ 	.byte	0x02, 0x4c
        /*0052*/ 	.byte	0x01
	.zero		1


	//----- nvinfo : EIATTR_MERCURY_ISA_VERSION
	.align		4
        /*0054*/ 	.byte	0x03, 0x5f
        /*0056*/ 	.short	0x0101


	//----- nvinfo : EIATTR_VRC_CTA_INIT_COUNT
	.align		4
        /*0058*/ 	.byte	0x02, 0x4a
	.zero		1
	.zero		1


	//----- nvinfo : EIATTR_EXIT_INSTR_OFFSETS
	.align		4
        /*005c*/ 	.byte	0x04, 0x1c
        /*005e*/ 	.short	(.L_18 - .L_17)


	//   ....[0]....
.L_17:
        /*0060*/ 	.word	0x000005a0


	//   ....[1]....
        /*0064*/ 	.word	0x00000710


	//----- nvinfo : EIATTR_CBANK_PARAM_SIZE
	.align		4
.L_18:
        /*0068*/ 	.byte	0x03, 0x19
        /*006a*/ 	.short	0x0018


	//----- nvinfo : EIATTR_PARAM_CBANK
	.align		4
        /*006c*/ 	.byte	0x04, 0x0a
        /*006e*/ 	.short	(.L_20 - .L_19)
	.align		4
.L_19:
        /*0070*/ 	.word	index@(.nv.constant0._Z16convolutionTiledPfS_ii)
        /*0074*/ 	.short	0x0380
        /*0076*/ 	.short	0x0018


	//----- nvinfo : EIATTR_SW_WAR
	.align		4
.L_20:
        /*0078*/ 	.byte	0x04, 0x36
        /*007a*/ 	.short	(.L_22 - .L_21)
.L_21:
        /*007c*/ 	.word	0x00000008
.L_22:


//--------------------- .nv.callgraph             --------------------------
	.section	.nv.callgraph,"",@"SHT_CUDA_CALLGRAPH"
	.align	4
	.sectionentsize	8
	.align		4
        /*0000*/ 	.word	0x00000000
	.align		4
        /*0004*/ 	.word	0xffffffff
	.align		4
        /*0008*/ 	.word	0x00000000
	.align		4
        /*000c*/ 	.word	0xfffffffe
	.align		4
        /*0010*/ 	.word	0x00000000
	.align		4
        /*0014*/ 	.word	0xfffffffd
	.align		4
        /*0018*/ 	.word	0x00000000
	.align		4
        /*001c*/ 	.word	0xfffffffc


//--------------------- .nv.constant3             --------------------------
	.section	.nv.constant3,"a",@progbits
	.align	4
.nv.constant3:
	.type		d_filter,@object
	.size		d_filter,(.L_0 - d_filter)
d_filter:
	.zero		36
.L_0:


//--------------------- .text._Z16convolutionTiledPfS_ii --------------------------
	.section	.text._Z16convolutionTiledPfS_ii,"ax",@progbits
	.align	128
        .global         _Z16convolutionTiledPfS_ii
        .type           _Z16convolutionTiledPfS_ii,@function
        .size           _Z16convolutionTiledPfS_ii,(.L_x_1 - _Z16convolutionTiledPfS_ii)
        .other          _Z16convolutionTiledPfS_ii,@"STO_CUDA_ENTRY STV_DEFAULT"
_Z16convolutionTiledPfS_ii:
.text._Z16convolutionTiledPfS_ii:
[----:B------:R-:W-:Y:S01]  /*0000*/  LDC R1, c[0x0][0x37c] ;  /* 0x0000df00ff017b82 */ /* 0x000fe20000000800 */
[----:B------:R-:W0:Y:S01]  /*0010*/  S2R R12, SR_TID.Y ;  /* 0x00000000000c7919 */ /* 0x000e220000002200 */
[----:B------:R-:W1:Y:S01]  /*0020*/  LDCU.64 UR6, c[0x0][0x390] ;  /* 0x00007200ff0677ac */ /* 0x000e620008000a00 */
[----:B------:R-:W0:Y:S01]  /*0030*/  S2R R3, SR_CTAID.Y ;  /* 0x0000000000037919 */ /* 0x000e220000002600 */
[----:B------:R-:W2:Y:S01]  /*0040*/  LDCU.64 UR8, c[0x0][0x380] ;  /* 0x00007000ff0877ac */ /* 0x000ea20008000a00 */
[----:B------:R-:W3:Y:S01]  /*0050*/  S2R R14, SR_TID.X ;  /* 0x00000000000e7919 */ /* 0x000ee20000002100 */
[----:B------:R-:W4:Y:S01]  /*0060*/  LDCU.64 UR4, c[0x0][0x358] ;  /* 0x00006b00ff0477ac */ /* 0x000f220008000a00 */
[----:B------:R-:W3:Y:S01]  /*0070*/  S2R R5, SR_CTAID.X ;  /* 0x0000000000057919 */ /* 0x000ee20000002500 */
[----:B0-----:R-:W-:-:S04]  /*0080*/  IMAD R4, R3, 0x10, R12 ;  /* 0x0000001003047824 */ /* 0x001fc800078e020c */
[C---:B------:R-:W-:Y:S01]  /*0090*/  VIADD R2, R4.reuse, 0xffffffff ;  /* 0xffffffff04027836 */ /* 0x040fe20000000000 */
[----:B-1----:R-:W-:Y:S01]  /*00a0*/  ISETP.GT.AND P2, PT, R4, UR7, PT ;  /* 0x0000000704007c0c */ /* 0x002fe2000bf44270 */
[----:B---3--:R-:W-:-:S03]  /*00b0*/  IMAD R0, R5, 0x10, R14 ;  /* 0x0000001005007824 */ /* 0x008fc600078e020e */
[----:B------:R-:W-:Y:S01]  /*00c0*/  ISETP.NE.AND P2, PT, R4, RZ, !P2 ;  /* 0x000000ff0400720c */ /* 0x000fe20005745270 */
[C---:B------:R-:W-:Y:S01]  /*00d0*/  VIADD R3, R0.reuse, 0x1 ;  /* 0x0000000100037836 */ /* 0x040fe20000000000 */
[C---:B------:R-:W-:Y:S02]  /*00e0*/  ISETP.GE.AND P1, PT, R0.reuse, UR6, PT ;  /* 0x0000000600007c0c */ /* 0x040fe4000bf26270 */
[----:B------:R-:W-:Y:S02]  /*00f0*/  SHF.R.S32.HI R6, RZ, 0x1f, R0 ;  /* 0x0000001fff067819 */ /* 0x000fe40000011400 */
[----:B------:R-:W-:Y:S02]  /*0100*/  ISETP.GT.AND P1, PT, R0, -0x1, !P1 ;  /* 0xffffffff0000780c */ /* 0x000fe40004f24270 */
[----:B------:R-:W-:Y:S01]  /*0110*/  ISETP.GE.AND P0, PT, R3, UR6, PT ;  /* 0x0000000603007c0c */ /* 0x000fe2000bf06270 */
[----:B------:R-:W-:Y:S01]  /*0120*/  IMAD R3, R2, UR6, RZ ;  /* 0x0000000602037c24 */ /* 0x000fe2000f8e02ff */
[----:B------:R-:W-:-:S02]  /*0130*/  PLOP3.LUT P3, PT, P2, P1, PT, 0x80, 0x8 ;  /* 0x000000000008781c */ /* 0x000fc40001763070 */
[C---:B------:R-:W-:Y:S02]  /*0140*/  ISETP.GT.AND P0, PT, R0.reuse, -0x2, !P0 ;  /* 0xfffffffe0000780c */ /* 0x040fe40004704270 */
[----:B------:R-:W-:Y:S02]  /*0150*/  IADD3 R7, P4, PT, R0, R3, RZ ;  /* 0x0000000300077210 */ /* 0x000fe40007f9e0ff */
[----:B------:R-:W-:Y:S02]  /*0160*/  PLOP3.LUT P5, PT, P2, P0, PT, 0x80, 0x8 ;  /* 0x000000000008781c */ /* 0x000fe400017a1070 */
[----:B------:R-:W-:Y:S02]  /*0170*/  LEA.HI.X.SX32 R10, R3, R6, 0x1, P4 ;  /* 0x00000006030a7211 */ /* 0x000fe400020f0eff */
[----:B--2---:R-:W-:-:S03]  /*0180*/  LEA R2, P4, R7, UR8, 0x2 ;  /* 0x0000000807027c11 */ /* 0x004fc6000f8810ff */
[----:B------:R-:W0:Y:S01]  /*0190*/  @P3 LDC.64 R8, c[0x0][0x380] ;  /* 0x0000e000ff083b82 */ /* 0x000e220000000a00 */
[----:B------:R-:W-:Y:S01]  /*01a0*/  @P3 IMAD.IADD R5, R0, 0x1, R3 ;  /* 0x0000000100053824 */ /* 0x000fe200078e0203 */
[----:B------:R-:W-:-:S05]  /*01b0*/  LEA.HI.X R3, R7, UR9, R10, 0x2, P4 ;  /* 0x0000000907037c11 */ /* 0x000fca000a0f140a */
[----:B----4-:R-:W2:Y:S01]  /*01c0*/  @P5 LDG.E R7, desc[UR4][R2.64+0x4] ;  /* 0x0000040402075981 */ /* 0x010ea2000c1e1900 */
[----:B0-----:R-:W-:-:S06]  /*01d0*/  @P3 IMAD.WIDE R8, R5, 0x4, R8 ;  /* 0x0000000405083825 */ /* 0x001fcc00078e0208 */
[----:B------:R0:W3:Y:S01]  /*01e0*/  @P3 LDG.E R9, desc[UR4][R8.64] ;  /* 0x0000000408093981 */ /* 0x0000e2000c1e1900 */
[----:B------:R-:W1:Y:S01]  /*01f0*/  S2R R10, SR_CgaCtaId ;  /* 0x00000000000a7919 */ /* 0x000e620000008800 */
[----:B------:R-:W-:Y:S01]  /*0200*/  MOV R5, 0x400 ;  /* 0x0000040000057802 */ /* 0x000fe20000000f00 */
[C---:B------:R-:W-:Y:S01]  /*0210*/  VIADD R15, R4.reuse, 0x1 ;  /* 0x00000001040f7836 */ /* 0x040fe20000000000 */
[----:B------:R-:W-:-:S04]  /*0220*/  ISETP.LT.AND P4, PT, R4, UR7, P1 ;  /* 0x0000000704007c0c */ /* 0x000fc80008f81270 */
[----:B------:R-:W-:Y:S02]  /*0230*/  ISETP.LT.AND P1, PT, R15, UR7, P1 ;  /* 0x000000070f007c0c */ /* 0x000fe40008f21270 */
[----:B-1----:R-:W-:-:S05]  /*0240*/  LEA R5, R10, R5, 0x18 ;  /* 0x000000050a057211 */ /* 0x002fca00078ec0ff */
[----:B------:R-:W-:Y:S02]  /*0250*/  IMAD R5, R12, 0x48, R5 ;  /* 0x000000480c057824 */ /* 0x000fe400078e0205 */
[----:B------:R-:W1:Y:S02]  /*0260*/  @P4 LDC.64 R12, c[0x0][0x380] ;  /* 0x0000e000ff0c4b82 */ /* 0x000e640000000a00 */
[----:B------:R-:W-:Y:S02]  /*0270*/  IMAD R14, R14, 0x4, R5 ;  /* 0x000000040e0e7824 */ /* 0x000fe400078e0205 */
[----:B------:R-:W-:-:S05]  /*0280*/  IMAD R5, R4, UR6, RZ ;  /* 0x0000000604057c24 */ /* 0x000fca000f8e02ff */
[----:B0-----:R-:W-:-:S04]  /*0290*/  IADD3 R8, P6, PT, R0, R5, RZ ;  /* 0x0000000500087210 */ /* 0x001fc80007fde0ff */
[C---:B------:R-:W-:Y:S02]  /*02a0*/  LEA.HI.X.SX32 R11, R5.reuse, R6, 0x1, P6 ;  /* 0x00000006050b7211 */ /* 0x040fe400030f0eff */
[C---:B------:R-:W-:Y:S01]  /*02b0*/  LEA R10, P6, R8.reuse, UR8, 0x2 ;  /* 0x00000008080a7c11 */ /* 0x040fe2000f8c10ff */
[----:B------:R-:W-:Y:S01]  /*02c0*/  @!P3 STS [R14+0x4], RZ ;  /* 0x000004ff0e00b388 */ /* 0x000fe20000000800 */
[----:B------:R-:W-:Y:S02]  /*02d0*/  VIADD R19, R5, UR6 ;  /* 0x0000000605137c36 */ /* 0x000fe40008000000 */
[----:B------:R-:W-:Y:S01]  /*02e0*/  LEA.HI.X R11, R8, UR9, R11, 0x2, P6 ;  /* 0x00000009080b7c11 */ /* 0x000fe2000b0f140b */
[----:B------:R-:W-:Y:S01]  /*02f0*/  @!P5 STS [R14+0x8], RZ ;  /* 0x000008ff0e00d388 */ /* 0x000fe20000000800 */
[----:B------:R-:W-:-:S04]  /*0300*/  @P4 IMAD.IADD R17, R0, 0x1, R5 ;  /* 0x0000000100114824 */ /* 0x000fc800078e0205 */
[----:B-1----:R-:W-:-:S06]  /*0310*/  @P4 IMAD.WIDE R12, R17, 0x4, R12 ;  /* 0x00000004110c4825 */ /* 0x002fcc00078e020c */
[----:B------:R-:W4:Y:S04]  /*0320*/  @P4 LDG.E R13, desc[UR4][R12.64] ;  /* 0x000000040c0d4981 */ /* 0x000f28000c1e1900 */
[----:B--2---:R0:W-:Y:S01]  /*0330*/  @P5 STS [R14+0x8], R7 ;  /* 0x000008070e005388 */ /* 0x0041e20000000800 */
[----:B------:R-:W-:-:S04]  /*0340*/  IADD3 R16, P5, PT, R0, R19, RZ ;  /* 0x0000001300107210 */ /* 0x000fc80007fbe0ff */
[----:B0-----:R-:W-:Y:S01]  /*0350*/  LEA.HI.X.SX32 R7, R19, R6, 0x1, P5 ;  /* 0x0000000613077211 */ /* 0x001fe200028f0eff */
[----:B---3--:R0:W-:Y:S01]  /*0360*/  @P3 STS [R14+0x4], R9 ;  /* 0x000004090e003388 */ /* 0x0081e20000000800 */
[----:B------:R-:W-:Y:S01]  /*0370*/  ISETP.GT.AND P3, PT, R0, UR6, PT ;  /* 0x0000000600007c0c */ /* 0x000fe2000bf64270 */
[----:B0-----:R-:W0:Y:S01]  /*0380*/  @P1 LDC.64 R8, c[0x0][0x380] ;  /* 0x0000e000ff081b82 */ /* 0x001e220000000a00 */
[----:B------:R-:W-:Y:S02]  /*0390*/  LEA R6, P6, R16, UR8, 0x2 ;  /* 0x0000000810067c11 */ /* 0x000fe4000f8c10ff */
[----:B------:R-:W-:Y:S02]  /*03a0*/  ISETP.GT.AND P3, PT, R0, RZ, !P3 ;  /* 0x000000ff0000720c */ /* 0x000fe40005f64270 */
[----:B------:R-:W-:Y:S02]  /*03b0*/  LEA.HI.X R7, R16, UR9, R7, 0x2, P6 ;  /* 0x0000000910077c11 */ /* 0x000fe4000b0f1407 */
[----:B------:R-:W-:-:S02]  /*03c0*/  PLOP3.LUT P2, PT, P2, P3, PT, 0x80, 0x8 ;  /* 0x000000000008781c */ /* 0x000fc40001747070 */
[C---:B------:R-:W-:Y:S02]  /*03d0*/  ISETP.LT.AND P5, PT, R4.reuse, UR7, P3 ;  /* 0x0000000704007c0c */ /* 0x040fe40009fa1270 */
[----:B------:R-:W-:Y:S02]  /*03e0*/  ISETP.LT.AND P6, PT, R4, UR7, P0 ;  /* 0x0000000704007c0c */ /* 0x000fe400087c1270 */
[C---:B------:R-:W-:Y:S02]  /*03f0*/  ISETP.LT.AND P3, PT, R15.reuse, UR7, P3 ;  /* 0x000000070f007c0c */ /* 0x040fe40009f61270 */
[----:B------:R-:W-:Y:S01]  /*0400*/  ISETP.LT.AND P0, PT, R15, UR7, P0 ;  /* 0x000000070f007c0c */ /* 0x000fe20008701270 */
[----:B------:R-:W-:-:S04]  /*0410*/  @P1 IMAD.IADD R19, R0, 0x1, R19 ;  /* 0x0000000100131824 */ /* 0x000fc800078e0213 */
[----:B------:R-:W2:Y:S01]  /*0420*/  @P2 LDG.E R3, desc[UR4][R2.64+-0x4] ;  /* 0xfffffc0402032981 */ /* 0x000ea2000c1e1900 */
[----:B0-----:R-:W-:-:S03]  /*0430*/  @P1 IMAD.WIDE R8, R19, 0x4, R8 ;  /* 0x0000000413081825 */ /* 0x001fc600078e0208 */
[----:B------:R-:W3:Y:S04]  /*0440*/  @P5 LDG.E R15, desc[UR4][R10.64+-0x4] ;  /* 0xfffffc040a0f5981 */ /* 0x000ee8000c1e1900 */
[----:B------:R-:W5:Y:S04]  /*0450*/  @P6 LDG.E R17, desc[UR4][R10.64+0x4] ;  /* 0x000004040a116981 */ /* 0x000f68000c1e1900 */
[----:B------:R-:W5:Y:S04]  /*0460*/  @P3 LDG.E R19, desc[UR4][R6.64+-0x4] ;  /* 0xfffffc0406133981 */ /* 0x000f68000c1e1900 */
[----:B------:R-:W5:Y:S04]  /*0470*/  @P0 LDG.E R21, desc[UR4][R6.64+0x4] ;  /* 0x0000040406150981 */ /* 0x000f68000c1e1900 */
[----:B------:R-:W5:Y:S04]  /*0480*/  @P1 LDG.E R9, desc[UR4][R8.64] ;  /* 0x0000000408091981 */ /* 0x000f68000c1e1900 */
[----:B------:R0:W-:Y:S04]  /*0490*/  @!P5 STS [R14+0x48], RZ ;  /* 0x000048ff0e00d388 */ /* 0x0001e80000000800 */
[----:B------:R0:W-:Y:S04]  /*04a0*/  @!P6 STS [R14+0x50], RZ ;  /* 0x000050ff0e00e388 */ /* 0x0001e80000000800 */
[----:B------:R0:W-:Y:S04]  /*04b0*/  @!P4 STS [R14+0x4c], RZ ;  /* 0x00004cff0e00c388 */ /* 0x0001e80000000800 */
[----:B------:R0:W-:Y:S04]  /*04c0*/  @!P3 STS [R14+0x90], RZ ;  /* 0x000090ff0e00b388 */ /* 0x0001e80000000800 */
[----:B------:R0:W-:Y:S04]  /*04d0*/  @!P0 STS [R14+0x98], RZ ;  /* 0x000098ff0e008388 */ /* 0x0001e80000000800 */
[----:B------:R0:W-:Y:S04]  /*04e0*/  @!P1 STS [R14+0x94], RZ ;  /* 0x000094ff0e009388 */ /* 0x0001e80000000800 */
[----:B----4-:R0:W-:Y:S04]  /*04f0*/  @P4 STS [R14+0x4c], R13 ;  /* 0x00004c0d0e004388 */ /* 0x0101e80000000800 */
[----:B--2---:R0:W-:Y:S04]  /*0500*/  @P2 STS [R14], R3 ;  /* 0x000000030e002388 */ /* 0x0041e80000000800 */
[----:B------:R0:W-:Y:S04]  /*0510*/  @!P2 STS [R14], RZ ;  /* 0x000000ff0e00a388 */ /* 0x0001e80000000800 */
[----:B---3--:R0:W-:Y:S04]  /*0520*/  @P5 STS [R14+0x48], R15 ;  /* 0x0000480f0e005388 */ /* 0x0081e80000000800 */
[----:B-----5:R0:W-:Y:S04]  /*0530*/  @P6 STS [R14+0x50], R17 ;  /* 0x000050110e006388 */ /* 0x0201e80000000800 */
[----:B------:R0:W-:Y:S04]  /*0540*/  @P3 STS [R14+0x90], R19 ;  /* 0x000090130e003388 */ /* 0x0001e80000000800 */
[----:B------:R0:W-:Y:S04]  /*0550*/  @P0 STS [R14+0x98], R21 ;  /* 0x000098150e000388 */ /* 0x0001e80000000800 */
[----:B------:R0:W-:Y:S01]  /*0560*/  @P1 STS [R14+0x94], R9 ;  /* 0x000094090e001388 */ /* 0x0001e20000000800 */
[----:B------:R-:W-:Y:S01]  /*0570*/  BAR.SYNC.DEFER_BLOCKING 0x0 ;  /* 0x0000000000007b1d */ /* 0x000fe20000010000 */
[----:B------:R-:W-:-:S04]  /*0580*/  ISETP.GE.AND P5, PT, R4, UR7, PT ;  /* 0x0000000704007c0c */ /* 0x000fc8000bfa6270 */
[----:B------:R-:W-:-:S13]  /*0590*/  ISETP.GE.OR P5, PT, R0, UR6, P5 ;  /* 0x0000000600007c0c */ /* 0x000fda000afa6670 */
[----:B0-----:R-:W-:Y:S05]  /*05a0*/  @P5 EXIT ;  /* 0x000000000000594d */ /* 0x001fea0003800000 */
[----:B------:R-:W0:Y:S01]  /*05b0*/  LDS R2, [R14] ;  /* 0x000000000e027984 */ /* 0x000e220000000800 */
[----:B------:R-:W-:-:S03]  /*05c0*/  IMAD.IADD R5, R0, 0x1, R5 ;  /* 0x0000000100057824 */ /* 0x000fc600078e0205 */
[----:B------:R-:W1:Y:S04]  /*05d0*/  LDS R3, [R14+0x4] ;  /* 0x000004000e037984 */ /* 0x000e680000000800 */
[----:B------:R-:W2:Y:S04]  /*05e0*/  LDS R7, [R14+0x8] ;  /* 0x000008000e077984 */ /* 0x000ea80000000800 */
[----:B------:R-:W3:Y:S04]  /*05f0*/  LDS R9, [R14+0x48] ;  /* 0x000048000e097984 */ /* 0x000ee80000000800 */
[----:B------:R-:W4:Y:S04]  /*0600*/  LDS R11, [R14+0x4c] ;  /* 0x00004c000e0b7984 */ /* 0x000f280000000800 */
[----:B------:R-:W5:Y:S04]  /*0610*/  LDS R13, [R14+0x50] ;  /* 0x000050000e0d7984 */ /* 0x000f680000000800 */
[----:B------:R-:W5:Y:S04]  /*0620*/  LDS R15, [R14+0x90] ;  /* 0x000090000e0f7984 */ /* 0x000f680000000800 */
[----:B------:R-:W5:Y:S04]  /*0630*/  LDS R17, [R14+0x94] ;  /* 0x000094000e117984 */ /* 0x000f680000000800 */
[----:B------:R-:W5:Y:S01]  /*0640*/  LDS R19, [R14+0x98] ;  /* 0x000098000e137984 */ /* 0x000f620000000800 */
[----:B0-----:R-:W-:-:S04]  /*0650*/  FADD R2, RZ, R2 ;  /* 0x00000002ff027221 */ /* 0x001fc80000000000 */
[----:B-1----:R-:W-:Y:S02]  /*0660*/  FADD R4, R2, R3 ;  /* 0x0000000302047221 */ /* 0x002fe40000000000 */
[----:B------:R-:W0:Y:S02]  /*0670*/  LDC.64 R2, c[0x0][0x388] ;  /* 0x0000e200ff027b82 */ /* 0x000e240000000a00 */
[----:B--2---:R-:W-:-:S04]  /*0680*/  FADD R4, R4, R7 ;  /* 0x0000000704047221 */ /* 0x004fc80000000000 */
[----:B---3--:R-:W-:-:S04]  /*0690*/  FADD R4, R4, R9 ;  /* 0x0000000904047221 */ /* 0x008fc80000000000 */
[----:B----4-:R-:W-:-:S04]  /*06a0*/  FADD R4, R4, R11 ;  /* 0x0000000b04047221 */ /* 0x010fc80000000000 */
[----:B-----5:R-:W-:-:S04]  /*06b0*/  FADD R4, R4, R13 ;  /* 0x0000000d04047221 */ /* 0x020fc80000000000 */
[----:B------:R-:W-:-:S04]  /*06c0*/  FADD R4, R4, R15 ;  /* 0x0000000f04047221 */ /* 0x000fc80000000000 */
[----:B------:R-:W-:Y:S01]  /*06d0*/  FADD R4, R4, R17 ;  /* 0x0000001104047221 */ /* 0x000fe20000000000 */
[----:B0-----:R-:W-:-:S04]  /*06e0*/  IMAD.WIDE R2, R5, 0x4, R2 ;  /* 0x0000000405027825 */ /* 0x001fc800078e0202 */
[----:B------:R-:W-:-:S05]  /*06f0*/  FADD R19, R4, R19 ;  /* 0x0000001304137221 */ /* 0x000fca0000000000 */
[----:B------:R-:W-:Y:S01]  /*0700*/  STG.E desc[UR4][R2.64], R19 ;  /* 0x0000001302007986 */ /* 0x000fe2000c101904 */
[----:B------:R-:W-:Y:S05]  /*0710*/  EXIT ;  /* 0x000000000000794d */ /* 0x000fea0003800000 */
.L_x_0:
[----:B------:R-:W-:-:S00]  /*0720*/  BRA `(.L_x_0) ;  /* 0xfffffffc00fc7947 */ /* 0x000fc0000383ffff */
[----:B------:R-:W-:-:S00]  /*0730*/  NOP ;  /* 0x0000000000007918 */ /* 0x000fc00000000000 */
        /* <DEDUP_REMOVED lines=12> */
.L_x_1:


//--------------------- .nv.shared._Z16convolutionTiledPfS_ii --------------------------
	.section	.nv.shared._Z16convolutionTiledPfS_ii,"aw",@nobits
	.sectionflags	@""
	.align	4
.nv.shared._Z16convolutionTiledPfS_ii:
	.zero		2320


//--------------------- .nv.shared.reserved.0     --------------------------
	.section	.nv.shared.reserved.0,"aw",@nobits
	.weak		__nv_reservedSMEM_offset_0_alias
	.size		__nv_reservedSMEM_offset_0_alias, 0, 64
	.other		__nv_reservedSMEM_offset_0_alias,@"STO_CUDA_RESERVED_SHARED STV_DEFAULT"
__nv_reservedSMEM_offset_0_alias:
	.zero		0
	.zero		64


//--------------------- .nv.constant0._Z16convolutionTiledPfS_ii --------------------------
	.section	.nv.constant0._Z16convolutionTiledPfS_ii,"a",@progbits
	.sectionflags	@""
	.align	4
.nv.constant0._Z16convolutionTiledPfS_ii:
	.zero		920


//--------------------- SYMBOLS --------------------------

	.type		.nv.reservedSmem.offset0,@object
	.size		.nv.reservedSmem.offset0,0x4
	.type		.nv.reservedSmem.cap,@object
	.size		.nv.reservedSmem.cap,0x4
